	.headerflags	@"EF_CUDA_TEXMODE_UNIFIED EF_CUDA_64BIT_ADDRESS EF_CUDA_ACCELERATORS EF_CUDA_SM90 EF_CUDA_VIRTUAL_SM(EF_CUDA_SM90)"
	.elftype	@"ET_EXEC"


//--------------------- .nv.info                  --------------------------
	.section	.nv.info,"",@"SHT_CUDA_INFO"
	.align	4


	//----- nvinfo : EIATTR_REGCOUNT
	.align		4
        /*0000*/ 	.byte	0x04, 0x2f
        /*0002*/ 	.short	(.L_1 - .L_0)
	.align		4
.L_0:
        /*0004*/ 	.word	index@(triton_poi_fused__prelu_kernel_add_cat_mul_20)
        /*0008*/ 	.word	0x0000001d


	//----- nvinfo : EIATTR_MIN_STACK_SIZE
	.align		4
.L_1:
        /*000c*/ 	.byte	0x04, 0x12
        /*000e*/ 	.short	(.L_3 - .L_2)
	.align		4
.L_2:
        /*0010*/ 	.word	index@(triton_poi_fused__prelu_kernel_add_cat_mul_20)
        /*0014*/ 	.word	0x00000000


	//----- nvinfo : EIATTR_FRAME_SIZE
	.align		4
.L_3:
        /*0018*/ 	.byte	0x04, 0x11
        /*001a*/ 	.short	(.L_5 - .L_4)
	.align		4
.L_4:
        /*001c*/ 	.word	index@(triton_poi_fused__prelu_kernel_add_cat_mul_20)
        /*0020*/ 	.word	0x00000000


	//----- nvinfo : EIATTR_MIN_STACK_SIZE
	.align		4
.L_5:
        /*0024*/ 	.byte	0x04, 0x12
        /*0026*/ 	.short	(.L_7 - .L_6)
	.align		4
.L_6:
        /*0028*/ 	.word	index@(triton_poi_fused__prelu_kernel_add_cat_mul_20)
        /*002c*/ 	.word	0x00000000
.L_7:


//--------------------- .nv.info.triton_poi_fused__prelu_kernel_add_cat_mul_20 --------------------------
	.section	.nv.info.triton_poi_fused__prelu_kernel_add_cat_mul_20,"",@"SHT_CUDA_INFO"
	.sectionflags	@""
	.align	4


	//----- nvinfo : EIATTR_CUDA_API_VERSION
	.align		4
        /*0000*/ 	.byte	0x04, 0x37
        /*0002*/ 	.short	(.L_9 - .L_8)
.L_8:
        /*0004*/ 	.word	0x0000007c


	//----- nvinfo : EIATTR_KPARAM_INFO
	.align		4
.L_9:
        /*0008*/ 	.byte	0x04, 0x17
        /*000a*/ 	.short	(.L_11 - .L_10)
.L_10:
        /*000c*/ 	.word	0x00000000
        /*0010*/ 	.short	0x0005
        /*0012*/ 	.short	0x0028
        /*0014*/ 	.byte	0x00, 0xf0, 0x11, 0x00


	//----- nvinfo : EIATTR_KPARAM_INFO
	.align		4
.L_11:
        /*0018*/ 	.byte	0x04, 0x17
        /*001a*/ 	.short	(.L_13 - .L_12)
.L_12:
        /*001c*/ 	.word	0x00000000
        /*0020*/ 	.short	0x0004
        /*0022*/ 	.short	0x0020
        /*0024*/ 	.byte	0x00, 0xf4, 0x21, 0x00


	//----- nvinfo : EIATTR_KPARAM_INFO
	.align		4
.L_13:
        /*0028*/ 	.byte	0x04, 0x17
        /*002a*/ 	.short	(.L_15 - .L_14)
.L_14:
        /*002c*/ 	.word	0x00000000
        /*0030*/ 	.short	0x0003
        /*0032*/ 	.short	0x0018
        /*0034*/ 	.byte	0x00, 0xf4, 0x21, 0x00


	//----- nvinfo : EIATTR_KPARAM_INFO
	.align		4
.L_15:
        /*0038*/ 	.byte	0x04, 0x17
        /*003a*/ 	.short	(.L_17 - .L_16)
.L_16:
        /*003c*/ 	.word	0x00000000
        /*0040*/ 	.short	0x0002
        /*0042*/ 	.short	0x0010
        /*0044*/ 	.byte	0x00, 0xf4, 0x21, 0x00


	//----- nvinfo : EIATTR_KPARAM_INFO
	.align		4
.L_17:
        /*0048*/ 	.byte	0x04, 0x17
        /*004a*/ 	.short	(.L_19 - .L_18)
.L_18:
        /*004c*/ 	.word	0x00000000
        /*0050*/ 	.short	0x0001
        /*0052*/ 	.short	0x0008
        /*0054*/ 	.byte	0x00, 0xf4, 0x21, 0x00


	//----- nvinfo : EIATTR_KPARAM_INFO
	.align		4
.L_19:
        /*0058*/ 	.byte	0x04, 0x17
        /*005a*/ 	.short	(.L_21 - .L_20)
.L_20:
        /*005c*/ 	.word	0x00000000
        /*0060*/ 	.short	0x0000
        /*0062*/ 	.short	0x0000
        /*0064*/ 	.byte	0x00, 0xf4, 0x21, 0x00


	//----- nvinfo : EIATTR_SPARSE_MMA_MASK
	.align		4
.L_21:
        /*0068*/ 	.byte	0x03, 0x50
        /*006a*/ 	.short	0x0000


	//----- nvinfo : EIATTR_MAXREG_COUNT
	.align		4
        /*006c*/ 	.byte	0x03, 0x1b
        /*006e*/ 	.short	0x00ff


	//----- nvinfo : EIATTR_EXIT_INSTR_OFFSETS
	.align		4
        /*0070*/ 	.byte	0x04, 0x1c
        /*0072*/ 	.short	(.L_23 - .L_22)


	//   ....[0]....
.L_22:
        /*0074*/ 	.word	0x00000880


	//----- nvinfo : EIATTR_REQNTID
	.align		4
.L_23:
        /*0078*/ 	.byte	0x04, 0x10
        /*007a*/ 	.short	(.L_25 - .L_24)
.L_24:
        /*007c*/ 	.word	0x00000080
        /*0080*/ 	.word	0x00000001
        /*0084*/ 	.word	0x00000001


	//----- nvinfo : EIATTR_CBANK_PARAM_SIZE
	.align		4
.L_25:
        /*0088*/ 	.byte	0x03, 0x19
        /*008a*/ 	.short	0x002c


	//----- nvinfo : EIATTR_PARAM_CBANK
	.align		4
        /*008c*/ 	.byte	0x04, 0x0a
        /*008e*/ 	.short	(.L_27 - .L_26)
	.align		4
.L_26:
        /*0090*/ 	.word	index@(.nv.constant0.triton_poi_fused__prelu_kernel_add_cat_mul_20)
        /*0094*/ 	.short	0x0210
        /*0096*/ 	.short	0x002c


	//----- nvinfo : EIATTR_SW_WAR
	.align		4
.L_27:
        /*0098*/ 	.byte	0x04, 0x36
        /*009a*/ 	.short	(.L_29 - .L_28)
.L_28:
        /*009c*/ 	.word	0x00000008
.L_29:


//--------------------- .nv.callgraph             --------------------------
	.section	.nv.callgraph,"",@"SHT_CUDA_CALLGRAPH"
	.align	4
	.sectionentsize	8
	.align		4
        /*0000*/ 	.word	0x00000000
	.align		4
        /*0004*/ 	.word	0xffffffff
	.align		4
        /*0008*/ 	.word	0x00000000
	.align		4
        /*000c*/ 	.word	0xfffffffe
	.align		4
        /*0010*/ 	.word	0x00000000
	.align		4
        /*0014*/ 	.word	0xfffffffd
	.align		4
        /*0018*/ 	.word	0x00000000
	.align		4
        /*001c*/ 	.word	0xfffffffc


//--------------------- .text.triton_poi_fused__prelu_kernel_add_cat_mul_20 --------------------------
	.section	.text.triton_poi_fused__prelu_kernel_add_cat_mul_20,"ax",@progbits
	.sectionflags	@"SHF_BARRIERS=1"
	.align	128
        .global         triton_poi_fused__prelu_kernel_add_cat_mul_20
        .type           triton_poi_fused__prelu_kernel_add_cat_mul_20,@function
        .size           triton_poi_fused__prelu_kernel_add_cat_mul_20,(.L_x_1 - triton_poi_fused__prelu_kernel_add_cat_mul_20)
        .other          triton_poi_fused__prelu_kernel_add_cat_mul_20,@"STO_CUDA_ENTRY STV_DEFAULT"
triton_poi_fused__prelu_kernel_add_cat_mul_20:
.text.triton_poi_fused__prelu_kernel_add_cat_mul_20:
[----:B------:R-:W-:Y:S01]  /*0000*/  LDC R1, c[0x0][0x28] ;  /* 0x00000a00ff017b82 */ /* 0x000fe20000000800 */
[----:B------:R-:W1:Y:S07]  /*0010*/  S2R R21, SR_TID.X ;  /* 0x0000000000157919 */ /* 0x000e6e0000002100 */
[----:B------:R-:W2:Y:S01]  /*0020*/  LDC.64 R8, c[0x0][0x228] ;  /* 0x00008a00ff087b82 */ /* 0x000ea20000000a00 */
[----:B------:R-:W-:Y:S01]  /*0030*/  ULDC.64 UR6, c[0x0][0x208] ;  /* 0x0000820000067ab9 */ /* 0x000fe20000000a00 */
[----:B------:R-:W3:Y:S06]  /*0040*/  S2R R0, SR_CTAID.X ;  /* 0x0000000000007919 */ /* 0x000eec0000002500 */
[----:B------:R-:W4:Y:S01]  /*0050*/  LDC.64 R16, c[0x0][0x220] ;  /* 0x00008800ff107b82 */ /* 0x000f220000000a00 */
[----:B-1----:R-:W-:-:S02]  /*0060*/  SHF.L.U32 R23, R21, 0x2, RZ ;  /* 0x0000000215177819 */ /* 0x002fc400000006ff */
[----:B---3--:R-:W-:Y:S02]  /*0070*/  SHF.L.U32 R20, R0, 0x9, RZ ;  /* 0x0000000900147819 */ /* 0x008fe400000006ff */
[----:B------:R-:W-:Y:S02]  /*0080*/  SHF.R.S32.HI R0, RZ, 0x16, R0 ;  /* 0x00000016ff007819 */ /* 0x000fe40000011400 */
[----:B------:R-:W-:Y:S02]  /*0090*/  LOP3.LUT R23, R23, 0x1fc, RZ, 0xc0, !PT ;  /* 0x000001fc17177812 */ /* 0x000fe400078ec0ff */
[----:B------:R-:W-:Y:S02]  /*00a0*/  SGXT R0, R0, 0x1 ;  /* 0x000000010000781a */ /* 0x000fe40000000200 */
[----:B------:R-:W-:-:S04]  /*00b0*/  LOP3.LUT R7, R20, R23, RZ, 0xfc, !PT ;  /* 0x0000001714077212 */ /* 0x000fc800078efcff */
[CC--:B------:R-:W-:Y:S02]  /*00c0*/  LEA.HI R2, R0.reuse, R7.reuse, RZ, 0x6 ;  /* 0x0000000700027211 */ /* 0x0c0fe400078f30ff */
[----:B------:R-:W-:Y:S02]  /*00d0*/  LEA.HI R3, R0, R7, RZ, 0xe ;  /* 0x0000000700037211 */ /* 0x000fe400078f70ff */
[----:B------:R-:W-:Y:S02]  /*00e0*/  LOP3.LUT R2, R2, 0xffffffc0, RZ, 0xc0, !PT ;  /* 0xffffffc002027812 */ /* 0x000fe400078ec0ff */
[----:B------:R-:W-:Y:S02]  /*00f0*/  SHF.R.S32.HI R4, RZ, 0xe, R3 ;  /* 0x0000000eff047819 */ /* 0x000fe40000011403 */
[----:B------:R-:W-:-:S05]  /*0100*/  IADD3 R19, R7, -R2, RZ ;  /* 0x8000000207137210 */ /* 0x000fca0007ffe0ff */
[----:B------:R-:W-:Y:S02]  /*0110*/  IMAD R3, R4, 0x40, R19 ;  /* 0x0000004004037824 */ /* 0x000fe400078e0213 */
[----:B------:R-:W1:Y:S02]  /*0120*/  LDC.64 R4, c[0x0][0x218] ;  /* 0x00008600ff047b82 */ /* 0x000e640000000a00 */
[----:B--2---:R-:W-:-:S06]  /*0130*/  IMAD.WIDE R8, R3, 0x4, R8 ;  /* 0x0000000403087825 */ /* 0x004fcc00078e0208 */
[----:B------:R-:W2:Y:S01]  /*0140*/  LDG.E.EL.128 R8, desc[UR6][R8.64] ;  /* 0x0000000608087981 */ /* 0x000ea2000c2e1d00 */
[----:B------:R-:W3:Y:S01]  /*0150*/  LDC.64 R2, c[0x0][0x210] ;  /* 0x00008400ff027b82 */ /* 0x000ee20000000a00 */
[----:B----4-:R-:W-:-:S06]  /*0160*/  IMAD.WIDE R16, R19, 0x4, R16 ;  /* 0x0000000413107825 */ /* 0x010fcc00078e0210 */
[----:B------:R-:W4:Y:S01]  /*0170*/  LDG.E.EL.128 R16, desc[UR6][R16.64] ;  /* 0x0000000610107981 */ /* 0x000f22000c2e1d00 */
[----:B---3--:R-:W-:-:S05]  /*0180*/  IMAD.WIDE R2, R7, 0x4, R2 ;  /* 0x0000000407027825 */ /* 0x008fca00078e0202 */
[----:B------:R-:W3:Y:S01]  /*0190*/  LDG.E.128 R12, desc[UR6][R2.64] ;  /* 0x00000006020c7981 */ /* 0x000ee2000c1e1d00 */
[----:B-1----:R-:W-:-:S06]  /*01a0*/  IMAD.WIDE R4, R7, 0x4, R4 ;  /* 0x0000000407047825 */ /* 0x002fcc00078e0204 */
[----:B------:R-:W5:Y:S01]  /*01b0*/  LDG.E.128 R4, desc[UR6][R4.64] ;  /* 0x0000000604047981 */ /* 0x000f62000c1e1d00 */
[----:B------:R-:W1:Y:S01]  /*01c0*/  S2UR UR5, SR_CgaCtaId ;  /* 0x00000000000579c3 */ /* 0x000e620000008800 */
[----:B------:R-:W-:Y:S02]  /*01d0*/  UMOV UR4, 0x400 ;  /* 0x0000040000047882 */ /* 0x000fe40000000000 */
[----:B-1----:R-:W-:Y:S01]  /*01e0*/  UPRMT UR4, UR5, 0x654, UR4 ;  /* 0x0000065405047896 */ /* 0x002fe20008000004 */
[----:B------:R-:W-:Y:S01]  /*01f0*/  LOP3.LUT R21, R20, 0x7f, R21, 0xf8, !PT ;  /* 0x0000007f14157812 */ /* 0x000fe200078ef815 */
[----:B--2---:R-:W-:-:S04]  /*0200*/  FADD R22, RZ, -R8 ;  /* 0x80000008ff167221 */ /* 0x004fc80000000000 */
[----:B------:R-:W-:-:S05]  /*0210*/  FMUL R22, R22, 1.4426950216293334961 ;  /* 0x3fb8aa3b16167820 */ /* 0x000fca0000400000 */
[----:B------:R-:W-:Y:S01]  /*0220*/  FSETP.GEU.AND P0, PT, R22, -126, PT ;  /* 0xc2fc00001600780b */ /* 0x000fe20003f0e000 */
[----:B------:R-:W-:Y:S01]  /*0230*/  FADD R9, RZ, -R9 ;  /* 0x80000009ff097221 */ /* 0x000fe20000000000 */
[----:B------:R-:W-:Y:S01]  /*0240*/  FADD R10, RZ, -R10 ;  /* 0x8000000aff0a7221 */ /* 0x000fe20000000000 */
[----:B------:R-:W-:Y:S02]  /*0250*/  FADD R11, RZ, -R11 ;  /* 0x8000000bff0b7221 */ /* 0x000fe40000000000 */
[----:B------:R-:W-:Y:S01]  /*0260*/  FMUL R9, R9, 1.4426950216293334961 ;  /* 0x3fb8aa3b09097820 */ /* 0x000fe20000400000 */
[----:B------:R-:W-:Y:S01]  /*0270*/  FMUL R24, R10, 1.4426950216293334961 ;  /* 0x3fb8aa3b0a187820 */ /* 0x000fe20000400000 */
[----:B------:R-:W-:-:S06]  /*0280*/  FMUL R25, R11, 1.4426950216293334961 ;  /* 0x3fb8aa3b0b197820 */ /* 0x000fcc0000400000 */
[----:B------:R-:W-:Y:S01]  /*0290*/  @!P0 FMUL R22, R22, 0.5 ;  /* 0x3f00000016168820 */ /* 0x000fe20000400000 */
[----:B------:R-:W-:-:S03]  /*02a0*/  FSETP.GEU.AND P1, PT, R9, -126, PT ;  /* 0xc2fc00000900780b */ /* 0x000fc60003f2e000 */
[----:B------:R-:W1:Y:S01]  /*02b0*/  MUFU.EX2 R8, R22 ;  /* 0x0000001600087308 */ /* 0x000e620000000800 */
[----:B------:R-:W-:Y:S02]  /*02c0*/  FSETP.GEU.AND P2, PT, R24, -126, PT ;  /* 0xc2fc00001800780b */ /* 0x000fe40003f4e000 */
[----:B------:R-:W-:-:S07]  /*02d0*/  FSETP.GEU.AND P3, PT, R25, -126, PT ;  /* 0xc2fc00001900780b */ /* 0x000fce0003f6e000 */
[----:B------:R-:W-:-:S04]  /*02e0*/  @!P1 FMUL R9, R9, 0.5 ;  /* 0x3f00000009099820 */ /* 0x000fc80000400000 */
[----:B------:R-:W-:Y:S01]  /*02f0*/  @!P2 FMUL R24, R24, 0.5 ;  /* 0x3f0000001818a820 */ /* 0x000fe20000400000 */
[----:B-1----:R-:W-:Y:S01]  /*0300*/  @!P0 FMUL R8, R8, R8 ;  /* 0x0000000808088220 */ /* 0x002fe20000400000 */
[----:B------:R-:W-:Y:S01]  /*0310*/  @!P3 FMUL R25, R25, 0.5 ;  /* 0x3f0000001919b820 */ /* 0x000fe20000400000 */
[----:B------:R-:W1:Y:S02]  /*0320*/  MUFU.EX2 R10, R9 ;  /* 0x00000009000a7308 */ /* 0x000e640000000800 */
[----:B------:R-:W-:-:S06]  /*0330*/  FADD R26, R8, 1 ;  /* 0x3f800000081a7421 */ /* 0x000fcc0000000000 */
[----:B------:R-:W2:Y:S08]  /*0340*/  MUFU.EX2 R11, R24 ;  /* 0x00000018000b7308 */ /* 0x000eb00000000800 */
[----:B------:R-:W3:Y:S01]  /*0350*/  MUFU.EX2 R8, R25 ;  /* 0x0000001900087308 */ /* 0x000ee20000000800 */
[----:B-1----:R-:W-:Y:S01]  /*0360*/  @!P1 FMUL R10, R10, R10 ;  /* 0x0000000a0a0a9220 */ /* 0x002fe20000400000 */
[----:B--2---:R-:W-:-:S03]  /*0370*/  @!P2 FMUL R11, R11, R11 ;  /* 0x0000000b0b0ba220 */ /* 0x004fc60000400000 */
[----:B------:R-:W-:Y:S01]  /*0380*/  FADD R10, R10, 1 ;  /* 0x3f8000000a0a7421 */ /* 0x000fe20000000000 */
[----:B------:R-:W-:Y:S01]  /*0390*/  FADD R9, R11, 1 ;  /* 0x3f8000000b097421 */ /* 0x000fe20000000000 */
[----:B0--3--:R-:W-:-:S03]  /*03a0*/  @!P3 FMUL R8, R8, R8 ;  /* 0x000000080808b220 */ /* 0x009fc60000400000 */
[----:B------:R-:W-:Y:S01]  /*03b0*/  FSETP.GT.AND P2, PT, R10, 8.50705917302346158658e+37, PT ;  /* 0x7e8000000a00780b */ /* 0x000fe20003f44000 */
[----:B------:R-:W-:Y:S01]  /*03c0*/  FADD R22, R8, 1 ;  /* 0x3f80000008167421 */ /* 0x000fe20000000000 */
[----:B------:R-:W-:Y:S02]  /*03d0*/  FSETP.GT.AND P1, PT, R9, 8.50705917302346158658e+37, PT ;  /* 0x7e8000000900780b */ /* 0x000fe40003f24000 */
[----:B------:R-:W-:Y:S02]  /*03e0*/  FSETP.GT.AND P6, PT, R12, RZ, PT ;  /* 0x000000ff0c00720b */ /* 0x000fe40003fc4000 */
[----:B------:R-:W-:Y:S02]  /*03f0*/  FSETP.GT.AND P4, PT, R26, 8.50705917302346158658e+37, PT ;  /* 0x7e8000001a00780b */ /* 0x000fe40003f84000 */
[----:B------:R-:W-:-:S05]  /*0400*/  FSETP.GT.AND P0, PT, R22, 8.50705917302346158658e+37, PT ;  /* 0x7e8000001600780b */ /* 0x000fca0003f04000 */
[----:B------:R-:W-:Y:S01]  /*0410*/  @P2 FMUL R10, R10, 0.25 ;  /* 0x3e8000000a0a2820 */ /* 0x000fe20000400000 */
[----:B------:R-:W-:Y:S01]  /*0420*/  FSETP.GT.AND P5, PT, R13, RZ, PT ;  /* 0x000000ff0d00720b */ /* 0x000fe20003fa4000 */
[----:B------:R-:W-:Y:S01]  /*0430*/  @P1 FMUL R9, R9, 0.25 ;  /* 0x3e80000009091820 */ /* 0x000fe20000400000 */
[----:B------:R-:W-:Y:S01]  /*0440*/  FSETP.GT.AND P3, PT, R14, RZ, PT ;  /* 0x000000ff0e00720b */ /* 0x000fe20003f64000 */
[----:B----4-:R-:W-:Y:S01]  /*0450*/  @!P6 FMUL R12, R12, R16 ;  /* 0x000000100c0ce220 */ /* 0x010fe20000400000 */
[----:B------:R-:W-:Y:S01]  /*0460*/  FSETP.GT.AND P6, PT, R15, RZ, PT ;  /* 0x000000ff0f00720b */ /* 0x000fe20003fc4000 */
[----:B------:R-:W-:Y:S02]  /*0470*/  @P4 FMUL R26, R26, 0.25 ;  /* 0x3e8000001a1a4820 */ /* 0x000fe40000400000 */
[----:B------:R-:W-:Y:S01]  /*0480*/  @P0 FMUL R22, R22, 0.25 ;  /* 0x3e80000016160820 */ /* 0x000fe20000400000 */
[----:B------:R-:W-:Y:S01]  /*0490*/  MUFU.RCP R10, R10 ;  /* 0x0000000a000a7308 */ /* 0x000fe20000001000 */
[----:B------:R-:W-:-:S07]  /*04a0*/  HFMA2.MMA R25, -RZ, RZ, 1.625, 0 ;  /* 0x3e800000ff197435 */ /* 0x000fce00000001ff */
[----:B------:R-:W0:Y:S08]  /*04b0*/  MUFU.RCP R11, R26 ;  /* 0x0000001a000b7308 */ /* 0x000e300000001000 */
[----:B------:R-:W1:Y:S08]  /*04c0*/  MUFU.RCP R9, R9 ;  /* 0x0000000900097308 */ /* 0x000e700000001000 */
[----:B------:R-:W2:Y:S01]  /*04d0*/  MUFU.RCP R16, R22 ;  /* 0x0000001600107308 */ /* 0x000ea20000001000 */
[----:B------:R-:W3:Y:S01]  /*04e0*/  S2R R8, SR_TID.X ;  /* 0x0000000000087919 */ /* 0x000ee20000002100 */
[----:B------:R-:W-:Y:S01]  /*04f0*/  @!P5 FMUL R13, R13, R17 ;  /* 0x000000110d0dd220 */ /* 0x000fe20000400000 */
[----:B------:R-:W-:Y:S01]  /*0500*/  @!P3 FMUL R14, R14, R18 ;  /* 0x000000120e0eb220 */ /* 0x000fe20000400000 */
[----:B------:R-:W-:Y:S01]  /*0510*/  @!P6 FMUL R15, R15, R19 ;  /* 0x000000130f0fe220 */ /* 0x000fe20000400000 */
[----:B------:R-:W-:-:S02]  /*0520*/  FSEL R24, R25, 1, P4 ;  /* 0x3f80000019187808 */ /* 0x000fc40002000000 */
[C---:B------:R-:W-:Y:S02]  /*0530*/  FSEL R17, R25.reuse, 1, P2 ;  /* 0x3f80000019117808 */ /* 0x040fe40001000000 */
[C---:B------:R-:W-:Y:S02]  /*0540*/  FSEL R18, R25.reuse, 1, P1 ;  /* 0x3f80000019127808 */ /* 0x040fe40000800000 */
[----:B------:R-:W-:Y:S01]  /*0550*/  FSEL R19, R25, 1, P0 ;  /* 0x3f80000019137808 */ /* 0x000fe20000000000 */
[----:B0-----:R-:W-:Y:S01]  /*0560*/  FMUL R11, R11, R24 ;  /* 0x000000180b0b7220 */ /* 0x001fe20000400000 */
[----:B------:R-:W-:Y:S01]  /*0570*/  FMUL R10, R10, R17 ;  /* 0x000000110a0a7220 */ /* 0x000fe20000400000 */
[----:B-1----:R-:W-:Y:S02]  /*0580*/  FMUL R9, R9, R18 ;  /* 0x0000001209097220 */ /* 0x002fe40000400000 */
[----:B--2---:R-:W-:Y:S01]  /*0590*/  FMUL R16, R16, R19 ;  /* 0x0000001310107220 */ /* 0x004fe20000400000 */
[----:B-----5:R-:W-:Y:S01]  /*05a0*/  FFMA R12, R12, R11, R4 ;  /* 0x0000000b0c0c7223 */ /* 0x020fe20000000004 */
[----:B------:R-:W-:Y:S01]  /*05b0*/  FFMA R13, R13, R10, R5 ;  /* 0x0000000a0d0d7223 */ /* 0x000fe20000000005 */
[----:B------:R-:W-:Y:S01]  /*05c0*/  FFMA R14, R14, R9, R6 ;  /* 0x000000090e0e7223 */ /* 0x000fe20000000006 */
[----:B------:R-:W-:Y:S01]  /*05d0*/  LEA R18, R23, UR4, 0x2 ;  /* 0x0000000417127c11 */ /* 0x000fe2000f8e10ff */
[----:B------:R-:W-:-:S04]  /*05e0*/  FFMA R15, R15, R16, R7 ;  /* 0x000000100f0f7223 */ /* 0x000fc80000000007 */
[----:B------:R0:W-:Y:S04]  /*05f0*/  STS.128 [R18], R4 ;  /* 0x0000000412007388 */ /* 0x0001e80000000c00 */
[----:B------:R1:W-:Y:S01]  /*0600*/  STG.E.128 desc[UR6][R2.64], R12 ;  /* 0x0000000c02007986 */ /* 0x0003e2000c101d06 */
[----:B---3--:R-:W-:-:S04]  /*0610*/  LOP3.LUT R8, R8, 0x7f, RZ, 0xc0, !PT ;  /* 0x0000007f08087812 */ /* 0x008fc800078ec0ff */
[----:B------:R-:W-:Y:S01]  /*0620*/  LEA R22, R8, UR4, 0x2 ;  /* 0x0000000408167c11 */ /* 0x000fe2000f8e10ff */
[----:B------:R-:W-:Y:S01]  /*0630*/  BAR.SYNC.DEFER_BLOCKING 0x0 ;  /* 0x0000000000007b1d */ /* 0x000fe20000010000 */
[----:B------:R-:W-:-:S07]  /*0640*/  LOP3.LUT R19, R21, 0x80, RZ, 0xfc, !PT ;  /* 0x0000008015137812 */ /* 0x000fce00078efcff */
[----:B------:R-:W2:Y:S01]  /*0650*/  LDC.64 R8, c[0x0][0x230] ;  /* 0x00008c00ff087b82 */ /* 0x000ea20000000a00 */
[C---:B------:R-:W-:Y:S01]  /*0660*/  LOP3.LUT R23, R21.reuse, 0x100, RZ, 0xfc, !PT ;  /* 0x0000010015177812 */ /* 0x040fe200078efcff */
[----:B------:R-:W3:Y:S04]  /*0670*/  LDS R17, [R22] ;  /* 0x0000000016117984 */ /* 0x000ee80000000800 */
[----:B------:R-:W4:Y:S04]  /*0680*/  LDS R16, [R22+0x200] ;  /* 0x0002000016107984 */ /* 0x000f280000000800 */
[----:B------:R-:W5:Y:S04]  /*0690*/  LDS R11, [R22+0x400] ;  /* 0x00040000160b7984 */ /* 0x000f680000000800 */
[----:B------:R-:W2:Y:S01]  /*06a0*/  LDS R10, [R22+0x600] ;  /* 0x00060000160a7984 */ /* 0x000ea20000000800 */
[----:B0-----:R-:W-:-:S02]  /*06b0*/  LOP3.LUT R5, R21, 0x180, RZ, 0xfc, !PT ;  /* 0x0000018015057812 */ /* 0x001fc400078efcff */
[C---:B-1----:R-:W-:Y:S02]  /*06c0*/  LEA.HI R2, R0.reuse, R21, RZ, 0x6 ;  /* 0x0000001500027211 */ /* 0x042fe400078f30ff */
[C---:B------:R-:W-:Y:S02]  /*06d0*/  LEA.HI R3, R0.reuse, R19, RZ, 0x6 ;  /* 0x0000001300037211 */ /* 0x040fe400078f30ff */
[C---:B------:R-:W-:Y:S02]  /*06e0*/  LEA.HI R6, R0.reuse, R23, RZ, 0x6 ;  /* 0x0000001700067211 */ /* 0x040fe400078f30ff */
[----:B------:R-:W-:Y:S02]  /*06f0*/  LEA.HI R7, R0, R5, RZ, 0x6 ;  /* 0x0000000500077211 */ /* 0x000fe400078f30ff */
[----:B------:R-:W-:Y:S02]  /*0700*/  LOP3.LUT R0, R2, 0xfffffec0, RZ, 0xc0, !PT ;  /* 0xfffffec002007812 */ /* 0x000fe400078ec0ff */
[----:B------:R-:W-:-:S02]  /*0710*/  LOP3.LUT R4, R3, 0xffffffc0, RZ, 0xc0, !PT ;  /* 0xffffffc003047812 */ /* 0x000fc400078ec0ff */
[----:B------:R-:W-:Y:S02]  /*0720*/  LOP3.LUT R12, R6, 0xffffffc0, RZ, 0xc0, !PT ;  /* 0xffffffc0060c7812 */ /* 0x000fe400078ec0ff */
[----:B------:R-:W-:Y:S02]  /*0730*/  LOP3.LUT R14, R7, 0xffffffc0, RZ, 0xc0, !PT ;  /* 0xffffffc0070e7812 */ /* 0x000fe400078ec0ff */
[----:B------:R-:W-:Y:S02]  /*0740*/  IADD3 R21, R21, -R0, RZ ;  /* 0x8000000015157210 */ /* 0x000fe40007ffe0ff */
[----:B------:R-:W-:Y:S01]  /*0750*/  SHF.R.S32.HI R2, RZ, 0x6, R2 ;  /* 0x00000006ff027819 */ /* 0x000fe20000011402 */
[----:B------:R-:W-:Y:S01]  /*0760*/  IMAD.IADD R4, R19, 0x1, -R4 ;  /* 0x0000000113047824 */ /* 0x000fe200078e0a04 */
[----:B------:R-:W-:Y:S02]  /*0770*/  SHF.R.S32.HI R3, RZ, 0x6, R3 ;  /* 0x00000006ff037819 */ /* 0x000fe40000011403 */
[----:B------:R-:W-:-:S02]  /*0780*/  IADD3 R23, R23, -R12, RZ ;  /* 0x8000000c17177210 */ /* 0x000fc40007ffe0ff */
[----:B------:R-:W-:Y:S02]  /*0790*/  SHF.R.S32.HI R6, RZ, 0x6, R6 ;  /* 0x00000006ff067819 */ /* 0x000fe40000011406 */
[----:B------:R-:W-:Y:S02]  /*07a0*/  IADD3 R14, R5, -R14, RZ ;  /* 0x8000000e050e7210 */ /* 0x000fe40007ffe0ff */
[----:B------:R-:W-:Y:S01]  /*07b0*/  SHF.R.S32.HI R7, RZ, 0x6, R7 ;  /* 0x00000006ff077819 */ /* 0x000fe20000011407 */
[----:B------:R-:W-:Y:S02]  /*07c0*/  IMAD R21, R2, 0x83, R21 ;  /* 0x0000008302157824 */ /* 0x000fe400078e0215 */
[----:B------:R-:W-:Y:S02]  /*07d0*/  IMAD R5, R3, 0x83, R4 ;  /* 0x0000008303057824 */ /* 0x000fe400078e0204 */
[----:B------:R-:W-:Y:S02]  /*07e0*/  IMAD R23, R6, 0x83, R23 ;  /* 0x0000008306177824 */ /* 0x000fe400078e0217 */
[----:B------:R-:W-:-:S02]  /*07f0*/  IMAD R13, R7, 0x83, R14 ;  /* 0x00000083070d7824 */ /* 0x000fc400078e020e */
[----:B--2---:R-:W-:-:S04]  /*0800*/  IMAD.WIDE R2, R21, 0x4, R8 ;  /* 0x0000000415027825 */ /* 0x004fc800078e0208 */
[--C-:B------:R-:W-:Y:S01]  /*0810*/  IMAD.WIDE R4, R5, 0x4, R8.reuse ;  /* 0x0000000405047825 */ /* 0x100fe200078e0208 */
[----:B---3--:R-:W-:Y:S03]  /*0820*/  STG.E desc[UR6][R2.64], R17 ;  /* 0x0000001102007986 */ /* 0x008fe6000c101906 */
[--C-:B------:R-:W-:Y:S01]  /*0830*/  IMAD.WIDE R6, R23, 0x4, R8.reuse ;  /* 0x0000000417067825 */ /* 0x100fe200078e0208 */
[----:B----4-:R-:W-:Y:S03]  /*0840*/  STG.E desc[UR6][R4.64], R16 ;  /* 0x0000001004007986 */ /* 0x010fe6000c101906 */
[----:B------:R-:W-:Y:S01]  /*0850*/  IMAD.WIDE R8, R13, 0x4, R8 ;  /* 0x000000040d087825 */ /* 0x000fe200078e0208 */
[----:B-----5:R-:W-:Y:S04]  /*0860*/  STG.E desc[UR6][R6.64], R11 ;  /* 0x0000000b06007986 */ /* 0x020fe8000c101906 */
[----:B------:R-:W-:Y:S01]  /*0870*/  STG.E desc[UR6][R8.64], R10 ;  /* 0x0000000a08007986 */ /* 0x000fe2000c101906 */
[----:B------:R-:W-:Y:S05]  /*0880*/  EXIT ;  /* 0x000000000000794d */ /* 0x000fea0003800000 */
.L_x_0:
[----:B------:R-:W-:-:S00]  /*0890*/  BRA `(.L_x_0) ;  /* 0xfffffffc00fc7947 */ /* 0x000fc0000383ffff */
[----:B------:R-:W-:-:S00]  /*08a0*/  NOP ;  /* 0x0000000000007918 */ /* 0x000fc00000000000 */
        /* <DEDUP_REMOVED lines=13> */
.L_x_1:


//--------------------- .nv.shared.triton_poi_fused__prelu_kernel_add_cat_mul_20 --------------------------
	.section	.nv.shared.triton_poi_fused__prelu_kernel_add_cat_mul_20,"aw",@nobits
	.sectionflags	@""
	.align	16
	.zero		1024


//--------------------- .nv.constant0.triton_poi_fused__prelu_kernel_add_cat_mul_20 --------------------------
	.section	.nv.constant0.triton_poi_fused__prelu_kernel_add_cat_mul_20,"a",@progbits
	.sectionflags	@""
	.align	4
.nv.constant0.triton_poi_fused__prelu_kernel_add_cat_mul_20:
	.zero		572
